//
// Generated by NVIDIA NVVM Compiler
//
// Compiler Build ID: CL-36424714
// Cuda compilation tools, release 13.0, V13.0.88
// Based on NVVM 20.0.0
//

.version 9.0
.target sm_100
.address_size 64

	// .globl	default_function_kernel

.visible .entry default_function_kernel(
	.param .u64 .ptr .align 1 default_function_kernel_param_0,
	.param .u64 .ptr .align 1 default_function_kernel_param_1
)
.maxntid 16
{
	.reg .pred 	%p<2>;
	.reg .b32 	%r<20>;
	.reg .b32 	%f<2>;
	.reg .b64 	%rd<9>;

	ld.param.u64 	%rd1, [default_function_kernel_param_0];
	ld.param.u64 	%rd2, [default_function_kernel_param_1];
	cvta.to.global.u64 	%rd3, %rd2;
	cvta.to.global.u64 	%rd4, %rd1;
	mov.u32 	%r1, %ctaid.x;
	mov.u32 	%r2, %tid.x;
	shr.u32 	%r3, %r2, 3;
	mul.lo.s32 	%r4, %r3, 56;
	mul.hi.u32 	%r5, %r1, -1840700269;
	shr.u32 	%r6, %r5, 2;
	mad.lo.s32 	%r7, %r6, 140, %r4;
	and.b32  	%r8, %r2, 1;
	setp.eq.b32 	%p1, %r8, 1;
	selp.b32 	%r9, 28, 0, %p1;
	add.s32 	%r10, %r7, %r9;
	mul.lo.s32 	%r11, %r6, 7;
	sub.s32 	%r12, %r1, %r11;
	shl.b32 	%r13, %r12, 2;
	add.s32 	%r14, %r10, %r13;
	shr.u32 	%r15, %r2, 1;
	and.b32  	%r16, %r15, 3;
	or.b32  	%r17, %r14, %r16;
	mul.wide.u32 	%rd5, %r17, 4;
	add.s64 	%rd6, %rd4, %rd5;
	ld.global.nc.f32 	%f1, [%rd6];
	shl.b32 	%r18, %r1, 4;
	or.b32  	%r19, %r18, %r2;
	mul.wide.u32 	%rd7, %r19, 4;
	add.s64 	%rd8, %rd3, %rd7;
	st.global.f32 	[%rd8], %f1;
	ret;

}


// ===== COMPILED SASS (sm_100) =====

	.target	sm_100

	.elftype	@"ET_EXEC"


//--------------------- .note.nv.tkinfo           --------------------------
	.section	.note.nv.tkinfo,"",@"SHT_NOTE"
	.sectionflags	@"SHF_NOTE_NV_TKINFO"
	.tkinfo
        /*0018*/ 	.word	0x00000002
        /*0030*/ 	.string	""
        /*0030*/ 	.string	"ptxas"
        /*0030*/ 	.string	"Cuda compilation tools, release 13.0, V13.0.88"
        /*0030*/ 	.string	"Build cuda_13.0.r13.0/compiler.36424714_0"
        /*0030*/ 	.string	"-arch sm_100 -m 64 "



//--------------------- .note.nv.cuinfo           --------------------------
	.section	.note.nv.cuinfo,"",@"SHT_NOTE"
	.sectionflags	@"SHF_NOTE_NV_CUINFO"
        /*0018*/ 	.short	0x0002
        /*001a*/ 	.short	0x0064
        /*001c*/ 	.short	0x0082
	.zero		2


//--------------------- .nv.info                  --------------------------
	.section	.nv.info,"",@"SHT_CUDA_INFO"
	.align	4


	//----- nvinfo : EIATTR_REGCOUNT
	.align		4
        /*0000*/ 	.byte	0x04, 0x2f
        /*0002*/ 	.short	(.L_1 - .L_0)
	.align		4
.L_0:
        /*0004*/ 	.word	index@(default_function_kernel)
        /*0008*/ 	.word	0x0000000a


	//----- nvinfo : EIATTR_FRAME_SIZE
	.align		4
.L_1:
        /*000c*/ 	.byte	0x04, 0x11
        /*000e*/ 	.short	(.L_3 - .L_2)
	.align		4
.L_2:
        /*0010*/ 	.word	index@(default_function_kernel)
        /*0014*/ 	.word	0x00000000


	//----- nvinfo : EIATTR_MIN_STACK_SIZE
	.align		4
.L_3:
        /*0018*/ 	.byte	0x04, 0x12
        /*001a*/ 	.short	(.L_5 - .L_4)
	.align		4
.L_4:
        /*001c*/ 	.word	index@(default_function_kernel)
        /*0020*/ 	.word	0x00000000
.L_5:


//--------------------- .nv.compat                --------------------------
	.section	.nv.compat,"",@"SHT_CUDA_COMPAT_INFO"
	.align	4
        /*0000*/ 	.byte	0x02, 0x09, 0x00, 0x00, 0x02, 0x02, 0x01, 0x00, 0x02, 0x05, 0x05, 0x00, 0x03, 0x07, 0x01, 0x01
        /*0010*/ 	.byte	0x02, 0x03, 0x00, 0x00, 0x02, 0x06, 0x01, 0x00, 0x04, 0x0b, 0x08, 0x00, 0x09, 0x00, 0x00, 0x00
        /*0020*/ 	.byte	0x00, 0x00, 0x00, 0x00


//--------------------- .nv.info.default_function_kernel --------------------------
	.section	.nv.info.default_function_kernel,"",@"SHT_CUDA_INFO"
	.sectionflags	@""
	.align	4


	//----- nvinfo : EIATTR_CUDA_API_VERSION
	.align		4
        /*0000*/ 	.byte	0x04, 0x37
        /*0002*/ 	.short	(.L_7 - .L_6)
.L_6:
        /*0004*/ 	.word	0x00000082


	//----- nvinfo : EIATTR_KPARAM_INFO
	.align		4
.L_7:
        /*0008*/ 	.byte	0x04, 0x17
        /*000a*/ 	.short	(.L_9 - .L_8)
.L_8:
        /*000c*/ 	.word	0x00000000
        /*0010*/ 	.short	0x0001
        /*0012*/ 	.short	0x0008
        /*0014*/ 	.byte	0x00, 0xf5, 0x21, 0x00


	//----- nvinfo : EIATTR_KPARAM_INFO
	.align		4
.L_9:
        /*0018*/ 	.byte	0x04, 0x17
        /*001a*/ 	.short	(.L_11 - .L_10)
.L_10:
        /*001c*/ 	.word	0x00000000
        /*0020*/ 	.short	0x0000
        /*0022*/ 	.short	0x0000
        /*0024*/ 	.byte	0x00, 0xf5, 0x21, 0x00


	//----- nvinfo : EIATTR_SPARSE_MMA_MASK
	.align		4
.L_11:
        /*0028*/ 	.byte	0x03, 0x50
        /*002a*/ 	.short	0x0000


	//----- nvinfo : EIATTR_MAXREG_COUNT
	.align		4
        /*002c*/ 	.byte	0x03, 0x1b
        /*002e*/ 	.short	0x00ff


	//----- nvinfo : EIATTR_MERCURY_ISA_VERSION
	.align		4
        /*0030*/ 	.byte	0x03, 0x5f
        /*0032*/ 	.short	0x0101


	//----- nvinfo : EIATTR_VRC_CTA_INIT_COUNT
	.align		4
        /*0034*/ 	.byte	0x02, 0x4a
	.zero		1
	.zero		1


	//----- nvinfo : EIATTR_EXIT_INSTR_OFFSETS
	.align		4
        /*0038*/ 	.byte	0x04, 0x1c
        /*003a*/ 	.short	(.L_13 - .L_12)


	//   ....[0]....
.L_12:
        /*003c*/ 	.word	0x00000190


	//----- nvinfo : EIATTR_MAX_THREADS
	.align		4
.L_13:
        /*0040*/ 	.byte	0x04, 0x05
        /*0042*/ 	.short	(.L_15 - .L_14)
.L_14:
        /*0044*/ 	.word	0x00000010
        /*0048*/ 	.word	0x00000001
        /*004c*/ 	.word	0x00000001


	//----- nvinfo : EIATTR_CBANK_PARAM_SIZE
	.align		4
.L_15:
        /*0050*/ 	.byte	0x03, 0x19
        /*0052*/ 	.short	0x0010


	//----- nvinfo : EIATTR_PARAM_CBANK
	.align		4
        /*0054*/ 	.byte	0x04, 0x0a
        /*0056*/ 	.short	(.L_17 - .L_16)
	.align		4
.L_16:
        /*0058*/ 	.word	index@(.nv.constant0.default_function_kernel)
        /*005c*/ 	.short	0x0380
        /*005e*/ 	.short	0x0010


	//----- nvinfo : EIATTR_SW_WAR
	.align		4
.L_17:
        /*0060*/ 	.byte	0x04, 0x36
        /*0062*/ 	.short	(.L_19 - .L_18)
.L_18:
        /*0064*/ 	.word	0x00000008
.L_19:


//--------------------- .nv.callgraph             --------------------------
	.section	.nv.callgraph,"",@"SHT_CUDA_CALLGRAPH"
	.align	4
	.sectionentsize	8
	.align		4
        /*0000*/ 	.word	0x00000000
	.align		4
        /*0004*/ 	.word	0xffffffff
	.align		4
        /*0008*/ 	.word	0x00000000
	.align		4
        /*000c*/ 	.word	0xfffffffe
	.align		4
        /*0010*/ 	.word	0x00000000
	.align		4
        /*0014*/ 	.word	0xfffffffd
	.align		4
        /*0018*/ 	.word	0x00000000
	.align		4
        /*001c*/ 	.word	0xfffffffc


//--------------------- .text.default_function_kernel --------------------------
	.section	.text.default_function_kernel,"ax",@progbits
	.align	128
        .global         default_function_kernel
        .type           default_function_kernel,@function
        .size           default_function_kernel,(.L_x_1 - default_function_kernel)
        .other          default_function_kernel,@"STO_CUDA_ENTRY STV_DEFAULT"
default_function_kernel:
.text.default_function_kernel:
[----:B------:R-:W-:Y:S01]  /*0000*/  LDC R1, c[0x0][0x37c] ;  /* 0x0000df00ff017b82 */ /* 0x000fe20000000800 */
[----:B------:R-:W0:Y:S01]  /*0010*/  S2R R7, SR_TID.X ;  /* 0x0000000000077919 */ /* 0x000e220000002100 */
[----:B------:R-:W1:Y:S01]  /*0020*/  LDCU.64 UR4, c[0x0][0x358] ;  /* 0x00006b00ff0477ac */ /* 0x000e620008000a00 */
[----:B------:R-:W2:Y:S01]  /*0030*/  S2R R6, SR_CTAID.X ;  /* 0x0000000000067919 */ /* 0x000ea20000002500 */
[----:B0-----:R-:W-:Y:S02]  /*0040*/  LOP3.LUT R3, R7, 0x1, RZ, 0xc0, !PT ;  /* 0x0000000107037812 */ /* 0x001fe400078ec0ff */
[----:B------:R-:W-:Y:S01]  /*0050*/  SHF.R.U32.HI R0, RZ, 0x3, R7 ;  /* 0x00000003ff007819 */ /* 0x000fe20000011607 */
[----:B--2---:R-:W-:Y:S01]  /*0060*/  IMAD.HI.U32 R2, R6, -0x6db6db6d, RZ ;  /* 0x9249249306027827 */ /* 0x004fe200078e00ff */
[----:B------:R-:W-:-:S03]  /*0070*/  ISETP.NE.U32.AND P0, PT, R3, 0x1, PT ;  /* 0x000000010300780c */ /* 0x000fc60003f05070 */
[----:B------:R-:W-:Y:S01]  /*0080*/  IMAD R0, R0, 0x38, RZ ;  /* 0x0000003800007824 */ /* 0x000fe200078e02ff */
[----:B------:R-:W-:Y:S02]  /*0090*/  SHF.R.U32.HI R5, RZ, 0x2, R2 ;  /* 0x00000002ff057819 */ /* 0x000fe40000011602 */
[----:B------:R-:W0:Y:S03]  /*00a0*/  LDC.64 R2, c[0x0][0x380] ;  /* 0x0000e000ff027b82 */ /* 0x000e260000000a00 */
[C---:B------:R-:W-:Y:S02]  /*00b0*/  IMAD R0, R5.reuse, 0x8c, R0 ;  /* 0x0000008c05007824 */ /* 0x040fe400078e0200 */
[----:B------:R-:W-:Y:S02]  /*00c0*/  IMAD R5, R5, -0x7, R6 ;  /* 0xfffffff905057824 */ /* 0x000fe400078e0206 */
[----:B------:R-:W-:-:S02]  /*00d0*/  VIADD R4, R0, 0x1c ;  /* 0x0000001c00047836 */ /* 0x000fc40000000000 */
[----:B------:R-:W-:Y:S01]  /*00e0*/  @P0 IMAD.MOV R4, RZ, RZ, R0 ;  /* 0x000000ffff040224 */ /* 0x000fe200078e0200 */
[----:B------:R-:W-:-:S04]  /*00f0*/  SHF.R.U32.HI R0, RZ, 0x1, R7 ;  /* 0x00000001ff007819 */ /* 0x000fc80000011607 */
[----:B------:R-:W-:-:S04]  /*0100*/  LEA R5, R5, R4, 0x2 ;  /* 0x0000000405057211 */ /* 0x000fc800078e10ff */
[----:B------:R-:W-:-:S05]  /*0110*/  LOP3.LUT R5, R5, 0x3, R0, 0xf8, !PT ;  /* 0x0000000305057812 */ /* 0x000fca00078ef800 */
[----:B0-----:R-:W-:Y:S02]  /*0120*/  IMAD.WIDE.U32 R2, R5, 0x4, R2 ;  /* 0x0000000405027825 */ /* 0x001fe400078e0002 */
[----:B------:R-:W0:Y:S04]  /*0130*/  LDC.64 R4, c[0x0][0x388] ;  /* 0x0000e200ff047b82 */ /* 0x000e280000000a00 */
[----:B-1----:R-:W2:Y:S01]  /*0140*/  LDG.E.CONSTANT R3, desc[UR4][R2.64] ;  /* 0x0000000402037981 */ /* 0x002ea2000c1e9900 */
[----:B------:R-:W-:-:S04]  /*0150*/  SHF.L.U32 R0, R6, 0x4, RZ ;  /* 0x0000000406007819 */ /* 0x000fc800000006ff */
[----:B------:R-:W-:-:S05]  /*0160*/  LOP3.LUT R7, R0, R7, RZ, 0xfc, !PT ;  /* 0x0000000700077212 */ /* 0x000fca00078efcff */
[----:B0-----:R-:W-:-:S05]  /*0170*/  IMAD.WIDE.U32 R4, R7, 0x4, R4 ;  /* 0x0000000407047825 */ /* 0x001fca00078e0004 */
[----:B--2---:R-:W-:Y:S01]  /*0180*/  STG.E desc[UR4][R4.64], R3 ;  /* 0x0000000304007986 */ /* 0x004fe2000c101904 */
[----:B------:R-:W-:Y:S05]  /*0190*/  EXIT ;  /* 0x000000000000794d */ /* 0x000fea0003800000 */
.L_x_0:
[----:B------:R-:W-:-:S00]  /*01a0*/  BRA `(.L_x_0) ;  /* 0xfffffffc00fc7947 */ /* 0x000fc0000383ffff */
[----:B------:R-:W-:-:S00]  /*01b0*/  NOP ;  /* 0x0000000000007918 */ /* 0x000fc00000000000 */
        /* <DEDUP_REMOVED lines=12> */
.L_x_1:


//--------------------- .nv.shared.reserved.0     --------------------------
	.section	.nv.shared.reserved.0,"aw",@nobits
	.weak		__nv_reservedSMEM_offset_0_alias
	.size		__nv_reservedSMEM_offset_0_alias, 0, 64
	.other		__nv_reservedSMEM_offset_0_alias,@"STO_CUDA_RESERVED_SHARED STV_DEFAULT"
__nv_reservedSMEM_offset_0_alias:
	.zero		0
	.zero		64


//--------------------- .nv.constant0.default_function_kernel --------------------------
	.section	.nv.constant0.default_function_kernel,"a",@progbits
	.sectionflags	@""
	.align	4
.nv.constant0.default_function_kernel:
	.zero		912


//--------------------- SYMBOLS --------------------------

	.type		.nv.reservedSmem.offset0,@object
	.size		.nv.reservedSmem.offset0,0x4
